//
// Generated by NVIDIA NVVM Compiler
//
// Compiler Build ID: CL-36424714
// Cuda compilation tools, release 13.0, V13.0.88
// Based on NVVM 20.0.0
//

.version 9.0
.target sm_100
.address_size 64

	// .globl	fftshift3D_partial

.visible .entry fftshift3D_partial(
	.param .u64 .ptr .align 1 fftshift3D_partial_param_0,
	.param .u64 .ptr .align 1 fftshift3D_partial_param_1,
	.param .u32 fftshift3D_partial_param_2,
	.param .u32 fftshift3D_partial_param_3,
	.param .u32 fftshift3D_partial_param_4
)
{
	.reg .pred 	%p<6>;
	.reg .b32 	%r<28>;
	.reg .b32 	%f<2>;
	.reg .b64 	%rd<9>;

	ld.param.u64 	%rd1, [fftshift3D_partial_param_0];
	ld.param.u64 	%rd2, [fftshift3D_partial_param_1];
	ld.param.u32 	%r4, [fftshift3D_partial_param_2];
	ld.param.u32 	%r7, [fftshift3D_partial_param_3];
	ld.param.u32 	%r6, [fftshift3D_partial_param_4];
	mov.u32 	%r8, %ctaid.x;
	mov.u32 	%r9, %ntid.x;
	mov.u32 	%r10, %tid.x;
	mad.lo.s32 	%r1, %r8, %r9, %r10;
	mov.u32 	%r11, %ctaid.y;
	mov.u32 	%r12, %ntid.y;
	mov.u32 	%r13, %tid.y;
	mad.lo.s32 	%r14, %r11, %r12, %r13;
	mov.u32 	%r15, %ctaid.z;
	mov.u32 	%r16, %ntid.z;
	mov.u32 	%r17, %tid.z;
	mad.lo.s32 	%r3, %r15, %r16, %r17;
	setp.ge.s32 	%p1, %r1, %r4;
	setp.ge.s32 	%p2, %r14, %r7;
	or.pred  	%p3, %p1, %p2;
	setp.ge.s32 	%p4, %r3, %r6;
	or.pred  	%p5, %p3, %p4;
	@%p5 bra 	$L__BB0_2;
	cvta.to.global.u64 	%rd3, %rd2;
	cvta.to.global.u64 	%rd4, %rd1;
	shr.u32 	%r18, %r7, 1;
	add.s32 	%r19, %r18, %r14;
	rem.u32 	%r20, %r19, %r7;
	shr.u32 	%r21, %r6, 1;
	add.s32 	%r22, %r21, %r3;
	rem.u32 	%r23, %r22, %r6;
	mad.lo.s32 	%r24, %r7, %r3, %r14;
	mad.lo.s32 	%r25, %r24, %r4, %r1;
	mad.lo.s32 	%r26, %r23, %r7, %r20;
	mad.lo.s32 	%r27, %r26, %r4, %r1;
	mul.wide.s32 	%rd5, %r25, 4;
	add.s64 	%rd6, %rd3, %rd5;
	ld.global.nc.f32 	%f1, [%rd6];
	mul.wide.s32 	%rd7, %r27, 4;
	add.s64 	%rd8, %rd4, %rd7;
	st.global.f32 	[%rd8], %f1;
$L__BB0_2:
	ret;

}


// ===== COMPILED SASS (sm_100) =====

	.target	sm_100

	.elftype	@"ET_EXEC"


//--------------------- .note.nv.tkinfo           --------------------------
	.section	.note.nv.tkinfo,"",@"SHT_NOTE"
	.sectionflags	@"SHF_NOTE_NV_TKINFO"
	.tkinfo
        /*0018*/ 	.word	0x00000002
        /*0030*/ 	.string	""
        /*0030*/ 	.string	"ptxas"
        /*0030*/ 	.string	"Cuda compilation tools, release 13.0, V13.0.88"
        /*0030*/ 	.string	"Build cuda_13.0.r13.0/compiler.36424714_0"
        /*0030*/ 	.string	"-arch sm_100 -m 64 "



//--------------------- .note.nv.cuinfo           --------------------------
	.section	.note.nv.cuinfo,"",@"SHT_NOTE"
	.sectionflags	@"SHF_NOTE_NV_CUINFO"
        /*0018*/ 	.short	0x0002
        /*001a*/ 	.short	0x0064
        /*001c*/ 	.short	0x0082
	.zero		2


//--------------------- .nv.info                  --------------------------
	.section	.nv.info,"",@"SHT_CUDA_INFO"
	.align	4


	//----- nvinfo : EIATTR_REGCOUNT
	.align		4
        /*0000*/ 	.byte	0x04, 0x2f
        /*0002*/ 	.short	(.L_1 - .L_0)
	.align		4
.L_0:
        /*0004*/ 	.word	index@(fftshift3D_partial)
        /*0008*/ 	.word	0x00000014


	//----- nvinfo : EIATTR_FRAME_SIZE
	.align		4
.L_1:
        /*000c*/ 	.byte	0x04, 0x11
        /*000e*/ 	.short	(.L_3 - .L_2)
	.align		4
.L_2:
        /*0010*/ 	.word	index@(fftshift3D_partial)
        /*0014*/ 	.word	0x00000000


	//----- nvinfo : EIATTR_MIN_STACK_SIZE
	.align		4
.L_3:
        /*0018*/ 	.byte	0x04, 0x12
        /*001a*/ 	.short	(.L_5 - .L_4)
	.align		4
.L_4:
        /*001c*/ 	.word	index@(fftshift3D_partial)
        /*0020*/ 	.word	0x00000000
.L_5:


//--------------------- .nv.compat                --------------------------
	.section	.nv.compat,"",@"SHT_CUDA_COMPAT_INFO"
	.align	4
        /*0000*/ 	.byte	0x02, 0x09, 0x00, 0x00, 0x02, 0x02, 0x01, 0x00, 0x02, 0x05, 0x05, 0x00, 0x03, 0x07, 0x01, 0x01
        /*0010*/ 	.byte	0x02, 0x03, 0x00, 0x00, 0x02, 0x06, 0x01, 0x00, 0x04, 0x0b, 0x08, 0x00, 0x09, 0x00, 0x00, 0x00
        /*0020*/ 	.byte	0x00, 0x00, 0x00, 0x00


//--------------------- .nv.info.fftshift3D_partial --------------------------
	.section	.nv.info.fftshift3D_partial,"",@"SHT_CUDA_INFO"
	.sectionflags	@""
	.align	4


	//----- nvinfo : EIATTR_CUDA_API_VERSION
	.align		4
        /*0000*/ 	.byte	0x04, 0x37
        /*0002*/ 	.short	(.L_7 - .L_6)
.L_6:
        /*0004*/ 	.word	0x00000082


	//----- nvinfo : EIATTR_KPARAM_INFO
	.align		4
.L_7:
        /*0008*/ 	.byte	0x04, 0x17
        /*000a*/ 	.short	(.L_9 - .L_8)
.L_8:
        /*000c*/ 	.word	0x00000000
        /*0010*/ 	.short	0x0004
        /*0012*/ 	.short	0x0018
        /*0014*/ 	.byte	0x00, 0xf0, 0x11, 0x00


	//----- nvinfo : EIATTR_KPARAM_INFO
	.align		4
.L_9:
        /*0018*/ 	.byte	0x04, 0x17
        /*001a*/ 	.short	(.L_11 - .L_10)
.L_10:
        /*001c*/ 	.word	0x00000000
        /*0020*/ 	.short	0x0003
        /*0022*/ 	.short	0x0014
        /*0024*/ 	.byte	0x00, 0xf0, 0x11, 0x00


	//----- nvinfo : EIATTR_KPARAM_INFO
	.align		4
.L_11:
        /*0028*/ 	.byte	0x04, 0x17
        /*002a*/ 	.short	(.L_13 - .L_12)
.L_12:
        /*002c*/ 	.word	0x00000000
        /*0030*/ 	.short	0x0002
        /*0032*/ 	.short	0x0010
        /*0034*/ 	.byte	0x00, 0xf0, 0x11, 0x00


	//----- nvinfo : EIATTR_KPARAM_INFO
	.align		4
.L_13:
        /*0038*/ 	.byte	0x04, 0x17
        /*003a*/ 	.short	(.L_15 - .L_14)
.L_14:
        /*003c*/ 	.word	0x00000000
        /*0040*/ 	.short	0x0001
        /*0042*/ 	.short	0x0008
        /*0044*/ 	.byte	0x00, 0xf5, 0x21, 0x00


	//----- nvinfo : EIATTR_KPARAM_INFO
	.align		4
.L_15:
        /*0048*/ 	.byte	0x04, 0x17
        /*004a*/ 	.short	(.L_17 - .L_16)
.L_16:
        /*004c*/ 	.word	0x00000000
        /*0050*/ 	.short	0x0000
        /*0052*/ 	.short	0x0000
        /*0054*/ 	.byte	0x00, 0xf5, 0x21, 0x00


	//----- nvinfo : EIATTR_SPARSE_MMA_MASK
	.align		4
.L_17:
        /*0058*/ 	.byte	0x03, 0x50
        /*005a*/ 	.short	0x0000


	//----- nvinfo : EIATTR_MAXREG_COUNT
	.align		4
        /*005c*/ 	.byte	0x03, 0x1b
        /*005e*/ 	.short	0x00ff


	//----- nvinfo : EIATTR_MERCURY_ISA_VERSION
	.align		4
        /*0060*/ 	.byte	0x03, 0x5f
        /*0062*/ 	.short	0x0101


	//----- nvinfo : EIATTR_VRC_CTA_INIT_COUNT
	.align		4
        /*0064*/ 	.byte	0x02, 0x4a
	.zero		1
	.zero		1


	//----- nvinfo : EIATTR_EXIT_INSTR_OFFSETS
	.align		4
        /*0068*/ 	.byte	0x04, 0x1c
        /*006a*/ 	.short	(.L_19 - .L_18)


	//   ....[0]....
.L_18:
        /*006c*/ 	.word	0x00000120


	//   ....[1]....
        /*0070*/ 	.word	0x00000420


	//----- nvinfo : EIATTR_CBANK_PARAM_SIZE
	.align		4
.L_19:
        /*0074*/ 	.byte	0x03, 0x19
        /*0076*/ 	.short	0x001c


	//----- nvinfo : EIATTR_PARAM_CBANK
	.align		4
        /*0078*/ 	.byte	0x04, 0x0a
        /*007a*/ 	.short	(.L_21 - .L_20)
	.align		4
.L_20:
        /*007c*/ 	.word	index@(.nv.constant0.fftshift3D_partial)
        /*0080*/ 	.short	0x0380
        /*0082*/ 	.short	0x001c


	//----- nvinfo : EIATTR_SW_WAR
	.align		4
.L_21:
        /*0084*/ 	.byte	0x04, 0x36
        /*0086*/ 	.short	(.L_23 - .L_22)
.L_22:
        /*0088*/ 	.word	0x00000008
.L_23:


//--------------------- .nv.callgraph             --------------------------
	.section	.nv.callgraph,"",@"SHT_CUDA_CALLGRAPH"
	.align	4
	.sectionentsize	8
	.align		4
        /*0000*/ 	.word	0x00000000
	.align		4
        /*0004*/ 	.word	0xffffffff
	.align		4
        /*0008*/ 	.word	0x00000000
	.align		4
        /*000c*/ 	.word	0xfffffffe
	.align		4
        /*0010*/ 	.word	0x00000000
	.align		4
        /*0014*/ 	.word	0xfffffffd
	.align		4
        /*0018*/ 	.word	0x00000000
	.align		4
        /*001c*/ 	.word	0xfffffffc


//--------------------- .text.fftshift3D_partial  --------------------------
	.section	.text.fftshift3D_partial,"ax",@progbits
	.align	128
        .global         fftshift3D_partial
        .type           fftshift3D_partial,@function
        .size           fftshift3D_partial,(.L_x_1 - fftshift3D_partial)
        .other          fftshift3D_partial,@"STO_CUDA_ENTRY STV_DEFAULT"
fftshift3D_partial:
.text.fftshift3D_partial:
[----:B------:R-:W-:Y:S01]  /*0000*/  LDC R1, c[0x0][0x37c] ;  /* 0x0000df00ff017b82 */ /* 0x000fe20000000800 */
[----:B------:R-:W0:Y:S07]  /*0010*/  S2R R7, SR_TID.Y ;  /* 0x0000000000077919 */ /* 0x000e2e0000002200 */
[----:B------:R-:W1:Y:S01]  /*0020*/  LDC R5, c[0x0][0x360] ;  /* 0x0000d800ff057b82 */ /* 0x000e620000000800 */
[----:B------:R-:W1:Y:S01]  /*0030*/  S2R R4, SR_TID.X ;  /* 0x0000000000047919 */ /* 0x000e620000002100 */
[----:B------:R-:W2:Y:S06]  /*0040*/  S2R R9, SR_TID.Z ;  /* 0x0000000000097919 */ /* 0x000eac0000002300 */
[----:B------:R-:W0:Y:S08]  /*0050*/  S2UR UR5, SR_CTAID.Y ;  /* 0x00000000000579c3 */ /* 0x000e300000002600 */
[----:B------:R-:W0:Y:S08]  /*0060*/  LDC R6, c[0x0][0x364] ;  /* 0x0000d900ff067b82 */ /* 0x000e300000000800 */
[----:B------:R-:W1:Y:S08]  /*0070*/  S2UR UR4, SR_CTAID.X ;  /* 0x00000000000479c3 */ /* 0x000e700000002500 */
[----:B------:R-:W3:Y:S08]  /*0080*/  LDC.64 R2, c[0x0][0x390] ;  /* 0x0000e400ff027b82 */ /* 0x000ef00000000a00 */
[----:B------:R-:W2:Y:S01]  /*0090*/  S2UR UR6, SR_CTAID.Z ;  /* 0x00000000000679c3 */ /* 0x000ea20000002700 */
[----:B0-----:R-:W-:-:S07]  /*00a0*/  IMAD R6, R6, UR5, R7 ;  /* 0x0000000506067c24 */ /* 0x001fce000f8e0207 */
[----:B------:R-:W2:Y:S01]  /*00b0*/  LDC R8, c[0x0][0x368] ;  /* 0x0000da00ff087b82 */ /* 0x000ea20000000800 */
[----:B-1----:R-:W-:-:S07]  /*00c0*/  IMAD R5, R5, UR4, R4 ;  /* 0x0000000405057c24 */ /* 0x002fce000f8e0204 */
[----:B------:R-:W0:Y:S01]  /*00d0*/  LDC R0, c[0x0][0x398] ;  /* 0x0000e600ff007b82 */ /* 0x000e220000000800 */
[----:B---3--:R-:W-:-:S04]  /*00e0*/  ISETP.GE.AND P0, PT, R6, R3, PT ;  /* 0x000000030600720c */ /* 0x008fc80003f06270 */
[----:B------:R-:W-:Y:S01]  /*00f0*/  ISETP.GE.OR P0, PT, R5, R2, P0 ;  /* 0x000000020500720c */ /* 0x000fe20000706670 */
[----:B--2---:R-:W-:-:S05]  /*0100*/  IMAD R7, R8, UR6, R9 ;  /* 0x0000000608077c24 */ /* 0x004fca000f8e0209 */
[----:B0-----:R-:W-:-:S13]  /*0110*/  ISETP.GE.OR P0, PT, R7, R0, P0 ;  /* 0x000000000700720c */ /* 0x001fda0000706670 */
[----:B------:R-:W-:Y:S05]  /*0120*/  @P0 EXIT ;  /* 0x000000000000094d */ /* 0x000fea0003800000 */
[----:B------:R-:W0:Y:S01]  /*0130*/  LDC.64 R12, c[0x0][0x388] ;  /* 0x0000e200ff0c7b82 */ /* 0x000e220000000a00 */
[----:B------:R-:W1:Y:S01]  /*0140*/  LDCU.64 UR4, c[0x0][0x358] ;  /* 0x00006b00ff0477ac */ /* 0x000e620008000a00 */
[----:B------:R-:W-:-:S04]  /*0150*/  IMAD R4, R7, R3, R6 ;  /* 0x0000000307047224 */ /* 0x000fc800078e0206 */
[----:B------:R-:W-:-:S04]  /*0160*/  IMAD R9, R4, R2, R5 ;  /* 0x0000000204097224 */ /* 0x000fc800078e0205 */
[----:B0-----:R-:W-:-:S05]  /*0170*/  IMAD.WIDE R12, R9, 0x4, R12 ;  /* 0x00000004090c7825 */ /* 0x001fca00078e020c */
[----:B-1----:R0:W2:Y:S01]  /*0180*/  LDG.E.CONSTANT R4, desc[UR4][R12.64] ;  /* 0x000000040c047981 */ /* 0x0020a2000c1e9900 */
[----:B------:R-:W1:Y:S01]  /*0190*/  I2F.U32.RP R14, R3 ;  /* 0x00000003000e7306 */ /* 0x000e620000209000 */
[----:B------:R-:W-:Y:S02]  /*01a0*/  LEA.HI R6, R3, R6, RZ, 0x1f ;  /* 0x0000000603067211 */ /* 0x000fe400078ff8ff */
[C---:B------:R-:W-:Y:S02]  /*01b0*/  LEA.HI R7, R0.reuse, R7, RZ, 0x1f ;  /* 0x0000000700077211 */ /* 0x040fe400078ff8ff */
[----:B------:R-:W-:-:S03]  /*01c0*/  ISETP.NE.U32.AND P3, PT, R0, RZ, PT ;  /* 0x000000ff0000720c */ /* 0x000fc60003f65070 */
[----:B------:R-:W3:Y:S08]  /*01d0*/  I2F.U32.RP R15, R0 ;  /* 0x00000000000f7306 */ /* 0x000ef00000209000 */
[----:B-1----:R-:W1:Y:S08]  /*01e0*/  MUFU.RCP R14, R14 ;  /* 0x0000000e000e7308 */ /* 0x002e700000001000 */
[----:B---3--:R-:W3:Y:S01]  /*01f0*/  MUFU.RCP R15, R15 ;  /* 0x0000000f000f7308 */ /* 0x008ee20000001000 */
[----:B-1----:R-:W-:-:S07]  /*0200*/  IADD3 R10, PT, PT, R14, 0xffffffe, RZ ;  /* 0x0ffffffe0e0a7810 */ /* 0x002fce0007ffe0ff */
[----:B------:R1:W0:Y:S01]  /*0210*/  F2I.FTZ.U32.TRUNC.NTZ R11, R10 ;  /* 0x0000000a000b7305 */ /* 0x000222000021f000 */
[----:B---3--:R-:W-:-:S07]  /*0220*/  IADD3 R8, PT, PT, R15, 0xffffffe, RZ ;  /* 0x0ffffffe0f087810 */ /* 0x008fce0007ffe0ff */
[----:B------:R3:W4:Y:S01]  /*0230*/  F2I.FTZ.U32.TRUNC.NTZ R9, R8 ;  /* 0x0000000800097305 */ /* 0x000722000021f000 */
[----:B-1----:R-:W-:Y:S01]  /*0240*/  HFMA2 R10, -RZ, RZ, 0, 0 ;  /* 0x00000000ff0a7431 */ /* 0x002fe200000001ff */
[----:B0-----:R-:W-:Y:S01]  /*0250*/  IADD3 R12, PT, PT, RZ, -R11, RZ ;  /* 0x8000000bff0c7210 */ /* 0x001fe20007ffe0ff */
[----:B---3--:R-:W-:-:S04]  /*0260*/  IMAD.MOV.U32 R8, RZ, RZ, RZ ;  /* 0x000000ffff087224 */ /* 0x008fc800078e00ff */
[----:B------:R-:W-:Y:S02]  /*0270*/  IMAD R13, R12, R3, RZ ;  /* 0x000000030c0d7224 */ /* 0x000fe400078e02ff */
[----:B----4-:R-:W-:Y:S02]  /*0280*/  IMAD.MOV R17, RZ, RZ, -R9 ;  /* 0x000000ffff117224 */ /* 0x010fe400078e0a09 */
[----:B------:R-:W-:-:S04]  /*0290*/  IMAD.HI.U32 R11, R11, R13, R10 ;  /* 0x0000000d0b0b7227 */ /* 0x000fc800078e000a */
[----:B------:R-:W-:Y:S02]  /*02a0*/  IMAD R17, R17, R0, RZ ;  /* 0x0000000011117224 */ /* 0x000fe400078e02ff */
[----:B------:R-:W-:-:S04]  /*02b0*/  IMAD.HI.U32 R11, R11, R6, RZ ;  /* 0x000000060b0b7227 */ /* 0x000fc800078e00ff */
[----:B------:R-:W-:Y:S01]  /*02c0*/  IMAD.HI.U32 R12, R9, R17, R8 ;  /* 0x00000011090c7227 */ /* 0x000fe200078e0008 */
[----:B------:R-:W-:-:S05]  /*02d0*/  IADD3 R11, PT, PT, -R11, RZ, RZ ;  /* 0x000000ff0b0b7210 */ /* 0x000fca0007ffe1ff */
[----:B------:R-:W-:-:S04]  /*02e0*/  IMAD.HI.U32 R12, R12, R7, RZ ;  /* 0x000000070c0c7227 */ /* 0x000fc800078e00ff */
[----:B------:R-:W-:Y:S02]  /*02f0*/  IMAD.MOV R12, RZ, RZ, -R12 ;  /* 0x000000ffff0c7224 */ /* 0x000fe400078e0a0c */
[----:B------:R-:W-:Y:S02]  /*0300*/  IMAD R8, R3, R11, R6 ;  /* 0x0000000b03087224 */ /* 0x000fe400078e0206 */
[----:B------:R-:W-:Y:S02]  /*0310*/  IMAD R9, R0, R12, R7 ;  /* 0x0000000c00097224 */ /* 0x000fe400078e0207 */
[----:B------:R-:W0:Y:S01]  /*0320*/  LDC.64 R6, c[0x0][0x380] ;  /* 0x0000e000ff067b82 */ /* 0x000e220000000a00 */
[----:B------:R-:W-:Y:S02]  /*0330*/  ISETP.GE.U32.AND P0, PT, R8, R3, PT ;  /* 0x000000030800720c */ /* 0x000fe40003f06070 */
[----:B------:R-:W-:-:S11]  /*0340*/  ISETP.GE.U32.AND P1, PT, R9, R0, PT ;  /* 0x000000000900720c */ /* 0x000fd60003f26070 */
[----:B------:R-:W-:Y:S02]  /*0350*/  @P0 IMAD.IADD R8, R8, 0x1, -R3 ;  /* 0x0000000108080824 */ /* 0x000fe400078e0a03 */
[-C--:B------:R-:W-:Y:S02]  /*0360*/  @P1 IADD3 R9, PT, PT, R9, -R0.reuse, RZ ;  /* 0x8000000009091210 */ /* 0x080fe40007ffe0ff */
[----:B------:R-:W-:Y:S02]  /*0370*/  ISETP.NE.U32.AND P1, PT, R3, RZ, PT ;  /* 0x000000ff0300720c */ /* 0x000fe40003f25070 */
[----:B------:R-:W-:Y:S02]  /*0380*/  ISETP.GE.U32.AND P2, PT, R9, R0, PT ;  /* 0x000000000900720c */ /* 0x000fe40003f46070 */
[----:B------:R-:W-:-:S11]  /*0390*/  ISETP.GE.U32.AND P0, PT, R8, R3, PT ;  /* 0x000000030800720c */ /* 0x000fd60003f06070 */
[-C--:B------:R-:W-:Y:S02]  /*03a0*/  @P2 IADD3 R9, PT, PT, R9, -R0.reuse, RZ ;  /* 0x8000000009092210 */ /* 0x080fe40007ffe0ff */
[-C--:B------:R-:W-:Y:S02]  /*03b0*/  @P0 IADD3 R8, PT, PT, R8, -R3.reuse, RZ ;  /* 0x8000000308080210 */ /* 0x080fe40007ffe0ff */
[----:B------:R-:W-:Y:S02]  /*03c0*/  @!P3 LOP3.LUT R9, RZ, R0, RZ, 0x33, !PT ;  /* 0x00000000ff09b212 */ /* 0x000fe400078e33ff */
[----:B------:R-:W-:-:S05]  /*03d0*/  @!P1 LOP3.LUT R8, RZ, R3, RZ, 0x33, !PT ;  /* 0x00000003ff089212 */ /* 0x000fca00078e33ff */
[----:B------:R-:W-:-:S04]  /*03e0*/  IMAD R3, R9, R3, R8 ;  /* 0x0000000309037224 */ /* 0x000fc800078e0208 */
[----:B------:R-:W-:-:S04]  /*03f0*/  IMAD R3, R3, R2, R5 ;  /* 0x0000000203037224 */ /* 0x000fc800078e0205 */
[----:B0-----:R-:W-:-:S05]  /*0400*/  IMAD.WIDE R2, R3, 0x4, R6 ;  /* 0x0000000403027825 */ /* 0x001fca00078e0206 */
[----:B--2---:R-:W-:Y:S01]  /*0410*/  STG.E desc[UR4][R2.64], R4 ;  /* 0x0000000402007986 */ /* 0x004fe2000c101904 */
[----:B------:R-:W-:Y:S05]  /*0420*/  EXIT ;  /* 0x000000000000794d */ /* 0x000fea0003800000 */
.L_x_0:
[----:B------:R-:W-:-:S00]  /*0430*/  BRA `(.L_x_0) ;  /* 0xfffffffc00fc7947 */ /* 0x000fc0000383ffff */
[----:B------:R-:W-:-:S00]  /*0440*/  NOP ;  /* 0x0000000000007918 */ /* 0x000fc00000000000 */
        /* <DEDUP_REMOVED lines=11> */
.L_x_1:


//--------------------- .nv.shared.reserved.0     --------------------------
	.section	.nv.shared.reserved.0,"aw",@nobits
	.weak		__nv_reservedSMEM_offset_0_alias
	.size		__nv_reservedSMEM_offset_0_alias, 0, 64
	.other		__nv_reservedSMEM_offset_0_alias,@"STO_CUDA_RESERVED_SHARED STV_DEFAULT"
__nv_reservedSMEM_offset_0_alias:
	.zero		0
	.zero		64


//--------------------- .nv.constant0.fftshift3D_partial --------------------------
	.section	.nv.constant0.fftshift3D_partial,"a",@progbits
	.sectionflags	@""
	.align	4
.nv.constant0.fftshift3D_partial:
	.zero		924


//--------------------- SYMBOLS --------------------------

	.type		.nv.reservedSmem.offset0,@object
	.size		.nv.reservedSmem.offset0,0x4
